	.headerflags	@"EF_CUDA_TEXMODE_UNIFIED EF_CUDA_64BIT_ADDRESS EF_CUDA_ACCELERATORS EF_CUDA_SM90 EF_CUDA_VIRTUAL_SM(EF_CUDA_SM90)"
	.elftype	@"ET_EXEC"


//--------------------- .nv.info                  --------------------------
	.section	.nv.info,"",@"SHT_CUDA_INFO"
	.align	4


	//----- nvinfo : EIATTR_REGCOUNT
	.align		4
        /*0000*/ 	.byte	0x04, 0x2f
        /*0002*/ 	.short	(.L_1 - .L_0)
	.align		4
.L_0:
        /*0004*/ 	.word	index@(triton_poi_fused_add_arange_0)
        /*0008*/ 	.word	0x00000008


	//----- nvinfo : EIATTR_MIN_STACK_SIZE
	.align		4
.L_1:
        /*000c*/ 	.byte	0x04, 0x12
        /*000e*/ 	.short	(.L_3 - .L_2)
	.align		4
.L_2:
        /*0010*/ 	.word	index@(triton_poi_fused_add_arange_0)
        /*0014*/ 	.word	0x00000000


	//----- nvinfo : EIATTR_FRAME_SIZE
	.align		4
.L_3:
        /*0018*/ 	.byte	0x04, 0x11
        /*001a*/ 	.short	(.L_5 - .L_4)
	.align		4
.L_4:
        /*001c*/ 	.word	index@(triton_poi_fused_add_arange_0)
        /*0020*/ 	.word	0x00000000


	//----- nvinfo : EIATTR_MIN_STACK_SIZE
	.align		4
.L_5:
        /*0024*/ 	.byte	0x04, 0x12
        /*0026*/ 	.short	(.L_7 - .L_6)
	.align		4
.L_6:
        /*0028*/ 	.word	index@(triton_poi_fused_add_arange_0)
        /*002c*/ 	.word	0x00000000
.L_7:


//--------------------- .nv.info.triton_poi_fused_add_arange_0 --------------------------
	.section	.nv.info.triton_poi_fused_add_arange_0,"",@"SHT_CUDA_INFO"
	.sectionflags	@""
	.align	4


	//----- nvinfo : EIATTR_CUDA_API_VERSION
	.align		4
        /*0000*/ 	.byte	0x04, 0x37
        /*0002*/ 	.short	(.L_9 - .L_8)
.L_8:
        /*0004*/ 	.word	0x0000007c


	//----- nvinfo : EIATTR_KPARAM_INFO
	.align		4
.L_9:
        /*0008*/ 	.byte	0x04, 0x17
        /*000a*/ 	.short	(.L_11 - .L_10)
.L_10:
        /*000c*/ 	.word	0x00000000
        /*0010*/ 	.short	0x0001
        /*0012*/ 	.short	0x0008
        /*0014*/ 	.byte	0x00, 0xf0, 0x11, 0x00


	//----- nvinfo : EIATTR_KPARAM_INFO
	.align		4
.L_11:
        /*0018*/ 	.byte	0x04, 0x17
        /*001a*/ 	.short	(.L_13 - .L_12)
.L_12:
        /*001c*/ 	.word	0x00000000
        /*0020*/ 	.short	0x0000
        /*0022*/ 	.short	0x0000
        /*0024*/ 	.byte	0x00, 0xf4, 0x21, 0x00


	//----- nvinfo : EIATTR_SPARSE_MMA_MASK
	.align		4
.L_13:
        /*0028*/ 	.byte	0x03, 0x50
        /*002a*/ 	.short	0x0000


	//----- nvinfo : EIATTR_MAXREG_COUNT
	.align		4
        /*002c*/ 	.byte	0x03, 0x1b
        /*002e*/ 	.short	0x00ff


	//----- nvinfo : EIATTR_EXIT_INSTR_OFFSETS
	.align		4
        /*0030*/ 	.byte	0x04, 0x1c
        /*0032*/ 	.short	(.L_15 - .L_14)


	//   ....[0]....
.L_14:
        /*0034*/ 	.word	0x000000b0


	//   ....[1]....
        /*0038*/ 	.word	0x000000e0


	//----- nvinfo : EIATTR_REQNTID
	.align		4
.L_15:
        /*003c*/ 	.byte	0x04, 0x10
        /*003e*/ 	.short	(.L_17 - .L_16)
.L_16:
        /*0040*/ 	.word	0x00000020
        /*0044*/ 	.word	0x00000001
        /*0048*/ 	.word	0x00000001


	//----- nvinfo : EIATTR_CBANK_PARAM_SIZE
	.align		4
.L_17:
        /*004c*/ 	.byte	0x03, 0x19
        /*004e*/ 	.short	0x000c


	//----- nvinfo : EIATTR_PARAM_CBANK
	.align		4
        /*0050*/ 	.byte	0x04, 0x0a
        /*0052*/ 	.short	(.L_19 - .L_18)
	.align		4
.L_18:
        /*0054*/ 	.word	index@(.nv.constant0.triton_poi_fused_add_arange_0)
        /*0058*/ 	.short	0x0210
        /*005a*/ 	.short	0x000c


	//----- nvinfo : EIATTR_SW_WAR
	.align		4
.L_19:
        /*005c*/ 	.byte	0x04, 0x36
        /*005e*/ 	.short	(.L_21 - .L_20)
.L_20:
        /*0060*/ 	.word	0x00000008
.L_21:


//--------------------- .nv.callgraph             --------------------------
	.section	.nv.callgraph,"",@"SHT_CUDA_CALLGRAPH"
	.align	4
	.sectionentsize	8
	.align		4
        /*0000*/ 	.word	0x00000000
	.align		4
        /*0004*/ 	.word	0xffffffff
	.align		4
        /*0008*/ 	.word	0x00000000
	.align		4
        /*000c*/ 	.word	0xfffffffe
	.align		4
        /*0010*/ 	.word	0x00000000
	.align		4
        /*0014*/ 	.word	0xfffffffd
	.align		4
        /*0018*/ 	.word	0x00000000
	.align		4
        /*001c*/ 	.word	0xfffffffc


//--------------------- .text.triton_poi_fused_add_arange_0 --------------------------
	.section	.text.triton_poi_fused_add_arange_0,"ax",@progbits
	.align	128
        .global         triton_poi_fused_add_arange_0
        .type           triton_poi_fused_add_arange_0,@function
        .size           triton_poi_fused_add_arange_0,(.L_x_1 - triton_poi_fused_add_arange_0)
        .other          triton_poi_fused_add_arange_0,@"STO_CUDA_ENTRY STV_DEFAULT"
triton_poi_fused_add_arange_0:
.text.triton_poi_fused_add_arange_0:
[----:B------:R-:W0:Y:S02]  /*0000*/  LDC R1, c[0x0][0x28] ;  /* 0x00000a00ff017b82 */ /* 0x000e240000000800 */
[----:B------:R-:W1:Y:S01]  /*0010*/  S2R R4, SR_TID.X ;  /* 0x0000000000047919 */ /* 0x000e620000002100 */
[----:B------:R-:W2:Y:S01]  /*0020*/  LDC.64 R2, c[0x0][0x210] ;  /* 0x00008400ff027b82 */ /* 0x000ea20000000a00 */
[----:B------:R-:W3:Y:S01]  /*0030*/  S2R R5, SR_CTAID.X ;  /* 0x0000000000057919 */ /* 0x000ee20000002500 */
[C---:B-1----:R-:W-:Y:S02]  /*0040*/  LOP3.LUT R0, R4.reuse, 0x3, RZ, 0xc0, !PT ;  /* 0x0000000304007812 */ /* 0x042fe400078ec0ff */
[----:B------:R-:W-:-:S03]  /*0050*/  LOP3.LUT P0, RZ, R4, 0x1c, RZ, 0xc0, !PT ;  /* 0x0000001c04ff7812 */ /* 0x000fc6000780c0ff */
[----:B---3--:R-:W-:-:S04]  /*0060*/  IMAD R5, R5, 0x4, R0 ;  /* 0x0000000405057824 */ /* 0x008fc800078e0200 */
[C---:B------:R-:W-:Y:S01]  /*0070*/  VIADD R4, R5.reuse, 0x2 ;  /* 0x0000000205047836 */ /* 0x040fe20000000000 */
[C---:B------:R-:W-:Y:S01]  /*0080*/  ISETP.LT.AND P0, PT, R5.reuse, 0x4, !P0 ;  /* 0x000000040500780c */ /* 0x040fe20004701270 */
[----:B--2---:R-:W-:-:S03]  /*0090*/  IMAD.WIDE R2, R5, 0x8, R2 ;  /* 0x0000000805027825 */ /* 0x004fc600078e0202 */
[----:B------:R-:W-:-:S09]  /*00a0*/  SHF.R.S32.HI R5, RZ, 0x1f, R4 ;  /* 0x0000001fff057819 */ /* 0x000fd20000011404 */
[----:B------:R-:W-:Y:S05]  /*00b0*/  @!P0 EXIT ;  /* 0x000000000000894d */ /* 0x000fea0003800000 */
[----:B------:R-:W-:Y:S02]  /*00c0*/  ULDC.64 UR4, c[0x0][0x208] ;  /* 0x0000820000047ab9 */ /* 0x000fe40000000a00 */
[----:B------:R-:W-:Y:S01]  /*00d0*/  STG.E.64 desc[UR4][R2.64], R4 ;  /* 0x0000000402007986 */ /* 0x000fe2000c101b04 */
[----:B------:R-:W-:Y:S05]  /*00e0*/  EXIT ;  /* 0x000000000000794d */ /* 0x000fea0003800000 */
.L_x_0:
[----:B------:R-:W-:-:S00]  /*00f0*/  BRA `(.L_x_0) ;  /* 0xfffffffc00fc7947 */ /* 0x000fc0000383ffff */
[----:B------:R-:W-:-:S00]  /*0100*/  NOP ;  /* 0x0000000000007918 */ /* 0x000fc00000000000 */
[----:B------:R-:W-:-:S00]  /*0110*/  NOP ;  /* 0x0000000000007918 */ /* 0x000fc00000000000 */
[----:B------:R-:W-:-:S00]  /*0120*/  NOP ;  /* 0x0000000000007918 */ /* 0x000fc00000000000 */
[----:B------:R-:W-:-:S00]  /*0130*/  NOP ;  /* 0x0000000000007918 */ /* 0x000fc00000000000 */
[----:B------:R-:W-:-:S00]  /*0140*/  NOP ;  /* 0x0000000000007918 */ /* 0x000fc00000000000 */
[----:B------:R-:W-:-:S00]  /*0150*/  NOP ;  /* 0x0000000000007918 */ /* 0x000fc00000000000 */
[----:B------:R-:W-:-:S00]  /*0160*/  NOP ;  /* 0x0000000000007918 */ /* 0x000fc00000000000 */
[----:B------:R-:W-:-:S00]  /*0170*/  NOP ;  /* 0x0000000000007918 */ /* 0x000fc00000000000 */
.L_x_1:


//--------------------- .nv.constant0.triton_poi_fused_add_arange_0 --------------------------
	.section	.nv.constant0.triton_poi_fused_add_arange_0,"a",@progbits
	.sectionflags	@""
	.align	4
.nv.constant0.triton_poi_fused_add_arange_0:
	.zero		540
